//
// Generated by NVIDIA NVVM Compiler
//
// Compiler Build ID: CL-36424714
// Cuda compilation tools, release 13.0, V13.0.88
// Based on NVVM 20.0.0
//

.version 9.0
.target sm_100
.address_size 64

	// .globl	_Z14multiplyKernelPfS_S_i

.visible .entry _Z14multiplyKernelPfS_S_i(
	.param .u64 .ptr .align 1 _Z14multiplyKernelPfS_S_i_param_0,
	.param .u64 .ptr .align 1 _Z14multiplyKernelPfS_S_i_param_1,
	.param .u64 .ptr .align 1 _Z14multiplyKernelPfS_S_i_param_2,
	.param .u32 _Z14multiplyKernelPfS_S_i_param_3
)
{
	.reg .pred 	%p<2>;
	.reg .b32 	%r<6>;
	.reg .b32 	%f<4>;
	.reg .b64 	%rd<11>;

	ld.param.u64 	%rd1, [_Z14multiplyKernelPfS_S_i_param_0];
	ld.param.u64 	%rd2, [_Z14multiplyKernelPfS_S_i_param_1];
	ld.param.u64 	%rd3, [_Z14multiplyKernelPfS_S_i_param_2];
	ld.param.u32 	%r2, [_Z14multiplyKernelPfS_S_i_param_3];
	mov.u32 	%r3, %ctaid.x;
	mov.u32 	%r4, %ntid.x;
	mov.u32 	%r5, %tid.x;
	mad.lo.s32 	%r1, %r3, %r4, %r5;
	setp.ge.s32 	%p1, %r1, %r2;
	@%p1 bra 	$L__BB0_2;
	cvta.to.global.u64 	%rd4, %rd1;
	cvta.to.global.u64 	%rd5, %rd2;
	cvta.to.global.u64 	%rd6, %rd3;
	mul.wide.s32 	%rd7, %r1, 4;
	add.s64 	%rd8, %rd4, %rd7;
	ld.global.f32 	%f1, [%rd8];
	add.s64 	%rd9, %rd5, %rd7;
	ld.global.f32 	%f2, [%rd9];
	mul.f32 	%f3, %f1, %f2;
	add.s64 	%rd10, %rd6, %rd7;
	st.global.f32 	[%rd10], %f3;
$L__BB0_2:
	ret;

}
	// .globl	_Z9addKernelPfS_S_i
.visible .entry _Z9addKernelPfS_S_i(
	.param .u64 .ptr .align 1 _Z9addKernelPfS_S_i_param_0,
	.param .u64 .ptr .align 1 _Z9addKernelPfS_S_i_param_1,
	.param .u64 .ptr .align 1 _Z9addKernelPfS_S_i_param_2,
	.param .u32 _Z9addKernelPfS_S_i_param_3
)
{
	.reg .pred 	%p<2>;
	.reg .b32 	%r<6>;
	.reg .b32 	%f<4>;
	.reg .b64 	%rd<11>;

	ld.param.u64 	%rd1, [_Z9addKernelPfS_S_i_param_0];
	ld.param.u64 	%rd2, [_Z9addKernelPfS_S_i_param_1];
	ld.param.u64 	%rd3, [_Z9addKernelPfS_S_i_param_2];
	ld.param.u32 	%r2, [_Z9addKernelPfS_S_i_param_3];
	mov.u32 	%r3, %ctaid.x;
	mov.u32 	%r4, %ntid.x;
	mov.u32 	%r5, %tid.x;
	mad.lo.s32 	%r1, %r3, %r4, %r5;
	setp.ge.s32 	%p1, %r1, %r2;
	@%p1 bra 	$L__BB1_2;
	cvta.to.global.u64 	%rd4, %rd1;
	cvta.to.global.u64 	%rd5, %rd2;
	cvta.to.global.u64 	%rd6, %rd3;
	mul.wide.s32 	%rd7, %r1, 4;
	add.s64 	%rd8, %rd4, %rd7;
	ld.global.f32 	%f1, [%rd8];
	add.s64 	%rd9, %rd5, %rd7;
	ld.global.f32 	%f2, [%rd9];
	add.f32 	%f3, %f1, %f2;
	add.s64 	%rd10, %rd6, %rd7;
	st.global.f32 	[%rd10], %f3;
$L__BB1_2:
	ret;

}
	// .globl	_Z9subKernelPfS_S_i
.visible .entry _Z9subKernelPfS_S_i(
	.param .u64 .ptr .align 1 _Z9subKernelPfS_S_i_param_0,
	.param .u64 .ptr .align 1 _Z9subKernelPfS_S_i_param_1,
	.param .u64 .ptr .align 1 _Z9subKernelPfS_S_i_param_2,
	.param .u32 _Z9subKernelPfS_S_i_param_3
)
{
	.reg .pred 	%p<2>;
	.reg .b32 	%r<6>;
	.reg .b32 	%f<4>;
	.reg .b64 	%rd<11>;

	ld.param.u64 	%rd1, [_Z9subKernelPfS_S_i_param_0];
	ld.param.u64 	%rd2, [_Z9subKernelPfS_S_i_param_1];
	ld.param.u64 	%rd3, [_Z9subKernelPfS_S_i_param_2];
	ld.param.u32 	%r2, [_Z9subKernelPfS_S_i_param_3];
	mov.u32 	%r3, %ctaid.x;
	mov.u32 	%r4, %ntid.x;
	mov.u32 	%r5, %tid.x;
	mad.lo.s32 	%r1, %r3, %r4, %r5;
	setp.ge.s32 	%p1, %r1, %r2;
	@%p1 bra 	$L__BB2_2;
	cvta.to.global.u64 	%rd4, %rd1;
	cvta.to.global.u64 	%rd5, %rd2;
	cvta.to.global.u64 	%rd6, %rd3;
	mul.wide.s32 	%rd7, %r1, 4;
	add.s64 	%rd8, %rd4, %rd7;
	ld.global.f32 	%f1, [%rd8];
	add.s64 	%rd9, %rd5, %rd7;
	ld.global.f32 	%f2, [%rd9];
	sub.f32 	%f3, %f1, %f2;
	add.s64 	%rd10, %rd6, %rd7;
	st.global.f32 	[%rd10], %f3;
$L__BB2_2:
	ret;

}
	// .globl	_Z12devideKernelPfS_S_i
.visible .entry _Z12devideKernelPfS_S_i(
	.param .u64 .ptr .align 1 _Z12devideKernelPfS_S_i_param_0,
	.param .u64 .ptr .align 1 _Z12devideKernelPfS_S_i_param_1,
	.param .u64 .ptr .align 1 _Z12devideKernelPfS_S_i_param_2,
	.param .u32 _Z12devideKernelPfS_S_i_param_3
)
{
	.reg .pred 	%p<2>;
	.reg .b32 	%r<6>;
	.reg .b32 	%f<4>;
	.reg .b64 	%rd<11>;

	ld.param.u64 	%rd1, [_Z12devideKernelPfS_S_i_param_0];
	ld.param.u64 	%rd2, [_Z12devideKernelPfS_S_i_param_1];
	ld.param.u64 	%rd3, [_Z12devideKernelPfS_S_i_param_2];
	ld.param.u32 	%r2, [_Z12devideKernelPfS_S_i_param_3];
	mov.u32 	%r3, %ctaid.x;
	mov.u32 	%r4, %ntid.x;
	mov.u32 	%r5, %tid.x;
	mad.lo.s32 	%r1, %r3, %r4, %r5;
	setp.ge.s32 	%p1, %r1, %r2;
	@%p1 bra 	$L__BB3_2;
	cvta.to.global.u64 	%rd4, %rd1;
	cvta.to.global.u64 	%rd5, %rd2;
	cvta.to.global.u64 	%rd6, %rd3;
	mul.wide.s32 	%rd7, %r1, 4;
	add.s64 	%rd8, %rd4, %rd7;
	ld.global.f32 	%f1, [%rd8];
	add.s64 	%rd9, %rd5, %rd7;
	ld.global.f32 	%f2, [%rd9];
	div.rn.f32 	%f3, %f1, %f2;
	add.s64 	%rd10, %rd6, %rd7;
	st.global.f32 	[%rd10], %f3;
$L__BB3_2:
	ret;

}


// ===== COMPILED SASS (sm_100) =====

	.target	sm_100

	.elftype	@"ET_EXEC"


//--------------------- .note.nv.tkinfo           --------------------------
	.section	.note.nv.tkinfo,"",@"SHT_NOTE"
	.sectionflags	@"SHF_NOTE_NV_TKINFO"
	.tkinfo
        /*0018*/ 	.word	0x00000002
        /*0030*/ 	.string	""
        /*0030*/ 	.string	"ptxas"
        /*0030*/ 	.string	"Cuda compilation tools, release 13.0, V13.0.88"
        /*0030*/ 	.string	"Build cuda_13.0.r13.0/compiler.36424714_0"
        /*0030*/ 	.string	"-arch sm_100 -m 64 "



//--------------------- .note.nv.cuinfo           --------------------------
	.section	.note.nv.cuinfo,"",@"SHT_NOTE"
	.sectionflags	@"SHF_NOTE_NV_CUINFO"
        /*0018*/ 	.short	0x0002
        /*001a*/ 	.short	0x0064
        /*001c*/ 	.short	0x0082
	.zero		2


//--------------------- .nv.info                  --------------------------
	.section	.nv.info,"",@"SHT_CUDA_INFO"
	.align	4


	//----- nvinfo : EIATTR_REGCOUNT
	.align		4
        /*0000*/ 	.byte	0x04, 0x2f
        /*0002*/ 	.short	(.L_1 - .L_0)
	.align		4
.L_0:
        /*0004*/ 	.word	index@(_Z14multiplyKernelPfS_S_i)
        /*0008*/ 	.word	0x0000000c


	//----- nvinfo : EIATTR_FRAME_SIZE
	.align		4
.L_1:
        /*000c*/ 	.byte	0x04, 0x11
        /*000e*/ 	.short	(.L_3 - .L_2)
	.align		4
.L_2:
        /*0010*/ 	.word	index@(_Z14multiplyKernelPfS_S_i)
        /*0014*/ 	.word	0x00000000


	//----- nvinfo : EIATTR_REGCOUNT
	.align		4
.L_3:
        /*0018*/ 	.byte	0x04, 0x2f
        /*001a*/ 	.short	(.L_5 - .L_4)
	.align		4
.L_4:
        /*001c*/ 	.word	index@(_Z9addKernelPfS_S_i)
        /*0020*/ 	.word	0x0000000c


	//----- nvinfo : EIATTR_FRAME_SIZE
	.align		4
.L_5:
        /*0024*/ 	.byte	0x04, 0x11
        /*0026*/ 	.short	(.L_7 - .L_6)
	.align		4
.L_6:
        /*0028*/ 	.word	index@(_Z9addKernelPfS_S_i)
        /*002c*/ 	.word	0x00000000


	//----- nvinfo : EIATTR_REGCOUNT
	.align		4
.L_7:
        /*0030*/ 	.byte	0x04, 0x2f
        /*0032*/ 	.short	(.L_9 - .L_8)
	.align		4
.L_8:
        /*0034*/ 	.word	index@(_Z9subKernelPfS_S_i)
        /*0038*/ 	.word	0x0000000c


	//----- nvinfo : EIATTR_FRAME_SIZE
	.align		4
.L_9:
        /*003c*/ 	.byte	0x04, 0x11
        /*003e*/ 	.short	(.L_11 - .L_10)
	.align		4
.L_10:
        /*0040*/ 	.word	index@(_Z9subKernelPfS_S_i)
        /*0044*/ 	.word	0x00000000


	//----- nvinfo : EIATTR_REGCOUNT
	.align		4
.L_11:
        /*0048*/ 	.byte	0x04, 0x2f
        /*004a*/ 	.short	(.L_13 - .L_12)
	.align		4
.L_12:
        /*004c*/ 	.word	index@(_Z12devideKernelPfS_S_i)
        /*0050*/ 	.word	0x00000010


	//----- nvinfo : EIATTR_FRAME_SIZE
	.align		4
.L_13:
        /*0054*/ 	.byte	0x04, 0x11
        /*0056*/ 	.short	(.L_15 - .L_14)
	.align		4
.L_14:
        /*0058*/ 	.word	index@($__internal_0_$__cuda_sm3x_div_rn_noftz_f32_slowpath)
        /*005c*/ 	.word	0x00000000


	//----- nvinfo : EIATTR_FRAME_SIZE
	.align		4
.L_15:
        /*0060*/ 	.byte	0x04, 0x11
        /*0062*/ 	.short	(.L_17 - .L_16)
	.align		4
.L_16:
        /*0064*/ 	.word	index@(_Z12devideKernelPfS_S_i)
        /*0068*/ 	.word	0x00000000


	//----- nvinfo : EIATTR_MIN_STACK_SIZE
	.align		4
.L_17:
        /*006c*/ 	.byte	0x04, 0x12
        /*006e*/ 	.short	(.L_19 - .L_18)
	.align		4
.L_18:
        /*0070*/ 	.word	index@(_Z12devideKernelPfS_S_i)
        /*0074*/ 	.word	0x00000000


	//----- nvinfo : EIATTR_MIN_STACK_SIZE
	.align		4
.L_19:
        /*0078*/ 	.byte	0x04, 0x12
        /*007a*/ 	.short	(.L_21 - .L_20)
	.align		4
.L_20:
        /*007c*/ 	.word	index@(_Z9subKernelPfS_S_i)
        /*0080*/ 	.word	0x00000000


	//----- nvinfo : EIATTR_MIN_STACK_SIZE
	.align		4
.L_21:
        /*0084*/ 	.byte	0x04, 0x12
        /*0086*/ 	.short	(.L_23 - .L_22)
	.align		4
.L_22:
        /*0088*/ 	.word	index@(_Z9addKernelPfS_S_i)
        /*008c*/ 	.word	0x00000000


	//----- nvinfo : EIATTR_MIN_STACK_SIZE
	.align		4
.L_23:
        /*0090*/ 	.byte	0x04, 0x12
        /*0092*/ 	.short	(.L_25 - .L_24)
	.align		4
.L_24:
        /*0094*/ 	.word	index@(_Z14multiplyKernelPfS_S_i)
        /*0098*/ 	.word	0x00000000
.L_25:


//--------------------- .nv.compat                --------------------------
	.section	.nv.compat,"",@"SHT_CUDA_COMPAT_INFO"
	.align	4
        /*0000*/ 	.byte	0x02, 0x09, 0x00, 0x00, 0x02, 0x02, 0x01, 0x00, 0x02, 0x05, 0x05, 0x00, 0x03, 0x07, 0x01, 0x01
        /*0010*/ 	.byte	0x02, 0x03, 0x00, 0x00, 0x02, 0x06, 0x01, 0x00, 0x04, 0x0b, 0x08, 0x00, 0x01, 0x00, 0x00, 0x00
        /*0020*/ 	.byte	0x00, 0x00, 0x00, 0x00


//--------------------- .nv.info._Z12devideKernelPfS_S_i --------------------------
	.section	.nv.info._Z12devideKernelPfS_S_i,"",@"SHT_CUDA_INFO"
	.sectionflags	@""
	.align	4


	//----- nvinfo : EIATTR_CUDA_API_VERSION
	.align		4
        /*0000*/ 	.byte	0x04, 0x37
        /*0002*/ 	.short	(.L_27 - .L_26)
.L_26:
        /*0004*/ 	.word	0x00000082


	//----- nvinfo : EIATTR_KPARAM_INFO
	.align		4
.L_27:
        /*0008*/ 	.byte	0x04, 0x17
        /*000a*/ 	.short	(.L_29 - .L_28)
.L_28:
        /*000c*/ 	.word	0x00000000
        /*0010*/ 	.short	0x0003
        /*0012*/ 	.short	0x0018
        /*0014*/ 	.byte	0x00, 0xf0, 0x11, 0x00


	//----- nvinfo : EIATTR_KPARAM_INFO
	.align		4
.L_29:
        /*0018*/ 	.byte	0x04, 0x17
        /*001a*/ 	.short	(.L_31 - .L_30)
.L_30:
        /*001c*/ 	.word	0x00000000
        /*0020*/ 	.short	0x0002
        /*0022*/ 	.short	0x0010
        /*0024*/ 	.byte	0x00, 0xf5, 0x21, 0x00


	//----- nvinfo : EIATTR_KPARAM_INFO
	.align		4
.L_31:
        /*0028*/ 	.byte	0x04, 0x17
        /*002a*/ 	.short	(.L_33 - .L_32)
.L_32:
        /*002c*/ 	.word	0x00000000
        /*0030*/ 	.short	0x0001
        /*0032*/ 	.short	0x0008
        /*0034*/ 	.byte	0x00, 0xf5, 0x21, 0x00


	//----- nvinfo : EIATTR_KPARAM_INFO
	.align		4
.L_33:
        /*0038*/ 	.byte	0x04, 0x17
        /*003a*/ 	.short	(.L_35 - .L_34)
.L_34:
        /*003c*/ 	.word	0x00000000
        /*0040*/ 	.short	0x0000
        /*0042*/ 	.short	0x0000
        /*0044*/ 	.byte	0x00, 0xf5, 0x21, 0x00


	//----- nvinfo : EIATTR_SPARSE_MMA_MASK
	.align		4
.L_35:
        /*0048*/ 	.byte	0x03, 0x50
        /*004a*/ 	.short	0x0000


	//----- nvinfo : EIATTR_MAXREG_COUNT
	.align		4
        /*004c*/ 	.byte	0x03, 0x1b
        /*004e*/ 	.short	0x00ff


	//----- nvinfo : EIATTR_MERCURY_ISA_VERSION
	.align		4
        /*0050*/ 	.byte	0x03, 0x5f
        /*0052*/ 	.short	0x0101


	//----- nvinfo : EIATTR_VRC_CTA_INIT_COUNT
	.align		4
        /*0054*/ 	.byte	0x02, 0x4a
	.zero		1
	.zero		1


	//----- nvinfo : EIATTR_EXIT_INSTR_OFFSETS
	.align		4
        /*0058*/ 	.byte	0x04, 0x1c
        /*005a*/ 	.short	(.L_37 - .L_36)


	//   ....[0]....
.L_36:
        /*005c*/ 	.word	0x00000070


	//   ....[1]....
        /*0060*/ 	.word	0x000001f0


	//----- nvinfo : EIATTR_CRS_STACK_SIZE
	.align		4
.L_37:
        /*0064*/ 	.byte	0x04, 0x1e
        /*0066*/ 	.short	(.L_39 - .L_38)
.L_38:
        /*0068*/ 	.word	0x00000000


	//----- nvinfo : EIATTR_CBANK_PARAM_SIZE
	.align		4
.L_39:
        /*006c*/ 	.byte	0x03, 0x19
        /*006e*/ 	.short	0x001c


	//----- nvinfo : EIATTR_PARAM_CBANK
	.align		4
        /*0070*/ 	.byte	0x04, 0x0a
        /*0072*/ 	.short	(.L_41 - .L_40)
	.align		4
.L_40:
        /*0074*/ 	.word	index@(.nv.constant0._Z12devideKernelPfS_S_i)
        /*0078*/ 	.short	0x0380
        /*007a*/ 	.short	0x001c


	//----- nvinfo : EIATTR_SW_WAR
	.align		4
.L_41:
        /*007c*/ 	.byte	0x04, 0x36
        /*007e*/ 	.short	(.L_43 - .L_42)
.L_42:
        /*0080*/ 	.word	0x00000008
.L_43:


//--------------------- .nv.info._Z9subKernelPfS_S_i --------------------------
	.section	.nv.info._Z9subKernelPfS_S_i,"",@"SHT_CUDA_INFO"
	.sectionflags	@""
	.align	4


	//----- nvinfo : EIATTR_CUDA_API_VERSION
	.align		4
        /*0000*/ 	.byte	0x04, 0x37
        /*0002*/ 	.short	(.L_45 - .L_44)
.L_44:
        /*0004*/ 	.word	0x00000082


	//----- nvinfo : EIATTR_KPARAM_INFO
	.align		4
.L_45:
        /*0008*/ 	.byte	0x04, 0x17
        /*000a*/ 	.short	(.L_47 - .L_46)
.L_46:
        /*000c*/ 	.word	0x00000000
        /*0010*/ 	.short	0x0003
        /*0012*/ 	.short	0x0018
        /*0014*/ 	.byte	0x00, 0xf0, 0x11, 0x00


	//----- nvinfo : EIATTR_KPARAM_INFO
	.align		4
.L_47:
        /*0018*/ 	.byte	0x04, 0x17
        /*001a*/ 	.short	(.L_49 - .L_48)
.L_48:
        /*001c*/ 	.word	0x00000000
        /*0020*/ 	.short	0x0002
        /*0022*/ 	.short	0x0010
        /*0024*/ 	.byte	0x00, 0xf5, 0x21, 0x00


	//----- nvinfo : EIATTR_KPARAM_INFO
	.align		4
.L_49:
        /*0028*/ 	.byte	0x04, 0x17
        /*002a*/ 	.short	(.L_51 - .L_50)
.L_50:
        /*002c*/ 	.word	0x00000000
        /*0030*/ 	.short	0x0001
        /*0032*/ 	.short	0x0008
        /*0034*/ 	.byte	0x00, 0xf5, 0x21, 0x00


	//----- nvinfo : EIATTR_KPARAM_INFO
	.align		4
.L_51:
        /*0038*/ 	.byte	0x04, 0x17
        /*003a*/ 	.short	(.L_53 - .L_52)
.L_52:
        /*003c*/ 	.word	0x00000000
        /*0040*/ 	.short	0x0000
        /*0042*/ 	.short	0x0000
        /*0044*/ 	.byte	0x00, 0xf5, 0x21, 0x00


	//----- nvinfo : EIATTR_SPARSE_MMA_MASK
	.align		4
.L_53:
        /*0048*/ 	.byte	0x03, 0x50
        /*004a*/ 	.short	0x0000


	//----- nvinfo : EIATTR_MAXREG_COUNT
	.align		4
        /*004c*/ 	.byte	0x03, 0x1b
        /*004e*/ 	.short	0x00ff


	//----- nvinfo : EIATTR_MERCURY_ISA_VERSION
	.align		4
        /*0050*/ 	.byte	0x03, 0x5f
        /*0052*/ 	.short	0x0101


	//----- nvinfo : EIATTR_VRC_CTA_INIT_COUNT
	.align		4
        /*0054*/ 	.byte	0x02, 0x4a
	.zero		1
	.zero		1


	//----- nvinfo : EIATTR_EXIT_INSTR_OFFSETS
	.align		4
        /*0058*/ 	.byte	0x04, 0x1c
        /*005a*/ 	.short	(.L_55 - .L_54)


	//   ....[0]....
.L_54:
        /*005c*/ 	.word	0x00000070


	//   ....[1]....
        /*0060*/ 	.word	0x00000130


	//----- nvinfo : EIATTR_CBANK_PARAM_SIZE
	.align		4
.L_55:
        /*0064*/ 	.byte	0x03, 0x19
        /*0066*/ 	.short	0x001c


	//----- nvinfo : EIATTR_PARAM_CBANK
	.align		4
        /*0068*/ 	.byte	0x04, 0x0a
        /*006a*/ 	.short	(.L_57 - .L_56)
	.align		4
.L_56:
        /*006c*/ 	.word	index@(.nv.constant0._Z9subKernelPfS_S_i)
        /*0070*/ 	.short	0x0380
        /*0072*/ 	.short	0x001c


	//----- nvinfo : EIATTR_SW_WAR
	.align		4
.L_57:
        /*0074*/ 	.byte	0x04, 0x36
        /*0076*/ 	.short	(.L_59 - .L_58)
.L_58:
        /*0078*/ 	.word	0x00000008
.L_59:


//--------------------- .nv.info._Z9addKernelPfS_S_i --------------------------
	.section	.nv.info._Z9addKernelPfS_S_i,"",@"SHT_CUDA_INFO"
	.sectionflags	@""
	.align	4


	//----- nvinfo : EIATTR_CUDA_API_VERSION
	.align		4
        /*0000*/ 	.byte	0x04, 0x37
        /*0002*/ 	.short	(.L_61 - .L_60)
.L_60:
        /*0004*/ 	.word	0x00000082


	//----- nvinfo : EIATTR_KPARAM_INFO
	.align		4
.L_61:
        /*0008*/ 	.byte	0x04, 0x17
        /*000a*/ 	.short	(.L_63 - .L_62)
.L_62:
        /*000c*/ 	.word	0x00000000
        /*0010*/ 	.short	0x0003
        /*0012*/ 	.short	0x0018
        /*0014*/ 	.byte	0x00, 0xf0, 0x11, 0x00


	//----- nvinfo : EIATTR_KPARAM_INFO
	.align		4
.L_63:
        /*0018*/ 	.byte	0x04, 0x17
        /*001a*/ 	.short	(.L_65 - .L_64)
.L_64:
        /*001c*/ 	.word	0x00000000
        /*0020*/ 	.short	0x0002
        /*0022*/ 	.short	0x0010
        /*0024*/ 	.byte	0x00, 0xf5, 0x21, 0x00


	//----- nvinfo : EIATTR_KPARAM_INFO
	.align		4
.L_65:
        /*0028*/ 	.byte	0x04, 0x17
        /*002a*/ 	.short	(.L_67 - .L_66)
.L_66:
        /*002c*/ 	.word	0x00000000
        /*0030*/ 	.short	0x0001
        /*0032*/ 	.short	0x0008
        /*0034*/ 	.byte	0x00, 0xf5, 0x21, 0x00


	//----- nvinfo : EIATTR_KPARAM_INFO
	.align		4
.L_67:
        /*0038*/ 	.byte	0x04, 0x17
        /*003a*/ 	.short	(.L_69 - .L_68)
.L_68:
        /*003c*/ 	.word	0x00000000
        /*0040*/ 	.short	0x0000
        /*0042*/ 	.short	0x0000
        /*0044*/ 	.byte	0x00, 0xf5, 0x21, 0x00


	//----- nvinfo : EIATTR_SPARSE_MMA_MASK
	.align		4
.L_69:
        /*0048*/ 	.byte	0x03, 0x50
        /*004a*/ 	.short	0x0000


	//----- nvinfo : EIATTR_MAXREG_COUNT
	.align		4
        /*004c*/ 	.byte	0x03, 0x1b
        /*004e*/ 	.short	0x00ff


	//----- nvinfo : EIATTR_MERCURY_ISA_VERSION
	.align		4
        /*0050*/ 	.byte	0x03, 0x5f
        /*0052*/ 	.short	0x0101


	//----- nvinfo : EIATTR_VRC_CTA_INIT_COUNT
	.align		4
        /*0054*/ 	.byte	0x02, 0x4a
	.zero		1
	.zero		1


	//----- nvinfo : EIATTR_EXIT_INSTR_OFFSETS
	.align		4
        /*0058*/ 	.byte	0x04, 0x1c
        /*005a*/ 	.short	(.L_71 - .L_70)


	//   ....[0]....
.L_70:
        /*005c*/ 	.word	0x00000070


	//   ....[1]....
        /*0060*/ 	.word	0x00000130


	//----- nvinfo : EIATTR_CBANK_PARAM_SIZE
	.align		4
.L_71:
        /*0064*/ 	.byte	0x03, 0x19
        /*0066*/ 	.short	0x001c


	//----- nvinfo : EIATTR_PARAM_CBANK
	.align		4
        /*0068*/ 	.byte	0x04, 0x0a
        /*006a*/ 	.short	(.L_73 - .L_72)
	.align		4
.L_72:
        /*006c*/ 	.word	index@(.nv.constant0._Z9addKernelPfS_S_i)
        /*0070*/ 	.short	0x0380
        /*0072*/ 	.short	0x001c


	//----- nvinfo : EIATTR_SW_WAR
	.align		4
.L_73:
        /*0074*/ 	.byte	0x04, 0x36
        /*0076*/ 	.short	(.L_75 - .L_74)
.L_74:
        /*0078*/ 	.word	0x00000008
.L_75:


//--------------------- .nv.info._Z14multiplyKernelPfS_S_i --------------------------
	.section	.nv.info._Z14multiplyKernelPfS_S_i,"",@"SHT_CUDA_INFO"
	.sectionflags	@""
	.align	4


	//----- nvinfo : EIATTR_CUDA_API_VERSION
	.align		4
        /*0000*/ 	.byte	0x04, 0x37
        /*0002*/ 	.short	(.L_77 - .L_76)
.L_76:
        /*0004*/ 	.word	0x00000082


	//----- nvinfo : EIATTR_KPARAM_INFO
	.align		4
.L_77:
        /*0008*/ 	.byte	0x04, 0x17
        /*000a*/ 	.short	(.L_79 - .L_78)
.L_78:
        /*000c*/ 	.word	0x00000000
        /*0010*/ 	.short	0x0003
        /*0012*/ 	.short	0x0018
        /*0014*/ 	.byte	0x00, 0xf0, 0x11, 0x00


	//----- nvinfo : EIATTR_KPARAM_INFO
	.align		4
.L_79:
        /*0018*/ 	.byte	0x04, 0x17
        /*001a*/ 	.short	(.L_81 - .L_80)
.L_80:
        /*001c*/ 	.word	0x00000000
        /*0020*/ 	.short	0x0002
        /*0022*/ 	.short	0x0010
        /*0024*/ 	.byte	0x00, 0xf5, 0x21, 0x00


	//----- nvinfo : EIATTR_KPARAM_INFO
	.align		4
.L_81:
        /*0028*/ 	.byte	0x04, 0x17
        /*002a*/ 	.short	(.L_83 - .L_82)
.L_82:
        /*002c*/ 	.word	0x00000000
        /*0030*/ 	.short	0x0001
        /*0032*/ 	.short	0x0008
        /*0034*/ 	.byte	0x00, 0xf5, 0x21, 0x00


	//----- nvinfo : EIATTR_KPARAM_INFO
	.align		4
.L_83:
        /*0038*/ 	.byte	0x04, 0x17
        /*003a*/ 	.short	(.L_85 - .L_84)
.L_84:
        /*003c*/ 	.word	0x00000000
        /*0040*/ 	.short	0x0000
        /*0042*/ 	.short	0x0000
        /*0044*/ 	.byte	0x00, 0xf5, 0x21, 0x00


	//----- nvinfo : EIATTR_SPARSE_MMA_MASK
	.align		4
.L_85:
        /*0048*/ 	.byte	0x03, 0x50
        /*004a*/ 	.short	0x0000


	//----- nvinfo : EIATTR_MAXREG_COUNT
	.align		4
        /*004c*/ 	.byte	0x03, 0x1b
        /*004e*/ 	.short	0x00ff


	//----- nvinfo : EIATTR_MERCURY_ISA_VERSION
	.align		4
        /*0050*/ 	.byte	0x03, 0x5f
        /*0052*/ 	.short	0x0101


	//----- nvinfo : EIATTR_VRC_CTA_INIT_COUNT
	.align		4
        /*0054*/ 	.byte	0x02, 0x4a
	.zero		1
	.zero		1


	//----- nvinfo : EIATTR_EXIT_INSTR_OFFSETS
	.align		4
        /*0058*/ 	.byte	0x04, 0x1c
        /*005a*/ 	.short	(.L_87 - .L_86)


	//   ....[0]....
.L_86:
        /*005c*/ 	.word	0x00000070


	//   ....[1]....
        /*0060*/ 	.word	0x00000130


	//----- nvinfo : EIATTR_CBANK_PARAM_SIZE
	.align		4
.L_87:
        /*0064*/ 	.byte	0x03, 0x19
        /*0066*/ 	.short	0x001c


	//----- nvinfo : EIATTR_PARAM_CBANK
	.align		4
        /*0068*/ 	.byte	0x04, 0x0a
        /*006a*/ 	.short	(.L_89 - .L_88)
	.align		4
.L_88:
        /*006c*/ 	.word	index@(.nv.constant0._Z14multiplyKernelPfS_S_i)
        /*0070*/ 	.short	0x0380
        /*0072*/ 	.short	0x001c


	//----- nvinfo : EIATTR_SW_WAR
	.align		4
.L_89:
        /*0074*/ 	.byte	0x04, 0x36
        /*0076*/ 	.short	(.L_91 - .L_90)
.L_90:
        /*0078*/ 	.word	0x00000008
.L_91:


//--------------------- .nv.callgraph             --------------------------
	.section	.nv.callgraph,"",@"SHT_CUDA_CALLGRAPH"
	.align	4
	.sectionentsize	8
	.align		4
        /*0000*/ 	.word	0x00000000
	.align		4
        /*0004*/ 	.word	0xffffffff
	.align		4
        /*0008*/ 	.word	0x00000000
	.align		4
        /*000c*/ 	.word	0xfffffffe
	.align		4
        /*0010*/ 	.word	0x00000000
	.align		4
        /*0014*/ 	.word	0xfffffffd
	.align		4
        /*0018*/ 	.word	0x00000000
	.align		4
        /*001c*/ 	.word	0xfffffffc


//--------------------- .text._Z12devideKernelPfS_S_i --------------------------
	.section	.text._Z12devideKernelPfS_S_i,"ax",@progbits
	.align	128
        .global         _Z12devideKernelPfS_S_i
        .type           _Z12devideKernelPfS_S_i,@function
        .size           _Z12devideKernelPfS_S_i,(.L_x_17 - _Z12devideKernelPfS_S_i)
        .other          _Z12devideKernelPfS_S_i,@"STO_CUDA_ENTRY STV_DEFAULT"
_Z12devideKernelPfS_S_i:
.text._Z12devideKernelPfS_S_i:
[----:B------:R-:W-:Y:S01]  /*0000*/  LDC R1, c[0x0][0x37c] ;  /* 0x0000df00ff017b82 */ /* 0x000fe20000000800 */
[----:B------:R-:W0:Y:S07]  /*0010*/  S2R R3, SR_TID.X ;  /* 0x0000000000037919 */ /* 0x000e2e0000002100 */
[----:B------:R-:W0:Y:S01]  /*0020*/  S2UR UR4, SR_CTAID.X ;  /* 0x00000000000479c3 */ /* 0x000e220000002500 */
[----:B------:R-:W1:Y:S07]  /*0030*/  LDCU UR5, c[0x0][0x398] ;  /* 0x00007300ff0577ac */ /* 0x000e6e0008000800 */
[----:B------:R-:W0:Y:S02]  /*0040*/  LDC R2, c[0x0][0x360] ;  /* 0x0000d800ff027b82 */ /* 0x000e240000000800 */
[----:B0-----:R-:W-:-:S05]  /*0050*/  IMAD R2, R2, UR4, R3 ;  /* 0x0000000402027c24 */ /* 0x001fca000f8e0203 */
[----:B-1----:R-:W-:-:S13]  /*0060*/  ISETP.GE.AND P0, PT, R2, UR5, PT ;  /* 0x0000000502007c0c */ /* 0x002fda000bf06270 */
[----:B------:R-:W-:Y:S05]  /*0070*/  @P0 EXIT ;  /* 0x000000000000094d */ /* 0x000fea0003800000 */
[----:B------:R-:W0:Y:S01]  /*0080*/  LDC.64 R6, c[0x0][0x388] ;  /* 0x0000e200ff067b82 */ /* 0x000e220000000a00 */
[----:B------:R-:W1:Y:S07]  /*0090*/  LDCU.64 UR4, c[0x0][0x358] ;  /* 0x00006b00ff0477ac */ /* 0x000e6e0008000a00 */
[----:B------:R-:W2:Y:S01]  /*00a0*/  LDC.64 R4, c[0x0][0x380] ;  /* 0x0000e000ff047b82 */ /* 0x000ea20000000a00 */
[----:B0-----:R-:W-:-:S05]  /*00b0*/  IMAD.WIDE R6, R2, 0x4, R6 ;  /* 0x0000000402067825 */ /* 0x001fca00078e0206 */
[----:B-1----:R-:W3:Y:S01]  /*00c0*/  LDG.E R3, desc[UR4][R6.64] ;  /* 0x0000000406037981 */ /* 0x002ee2000c1e1900 */
[----:B--2---:R-:W-:-:S05]  /*00d0*/  IMAD.WIDE R4, R2, 0x4, R4 ;  /* 0x0000000402047825 */ /* 0x004fca00078e0204 */
[----:B------:R-:W2:Y:S01]  /*00e0*/  LDG.E R0, desc[UR4][R4.64] ;  /* 0x0000000404007981 */ /* 0x000ea2000c1e1900 */
[----:B------:R-:W-:Y:S01]  /*00f0*/  BSSY.RECONVERGENT B0, `(.L_x_0) ;  /* 0x000000c000007945 */ /* 0x000fe20003800200 */
[----:B---3--:R-:W0:Y:S08]  /*0100*/  MUFU.RCP R8, R3 ;  /* 0x0000000300087308 */ /* 0x008e300000001000 */
[----:B--2---:R-:W1:Y:S01]  /*0110*/  FCHK P0, R0, R3 ;  /* 0x0000000300007302 */ /* 0x004e620000000000 */
[----:B0-----:R-:W-:-:S04]  /*0120*/  FFMA R9, -R3, R8, 1 ;  /* 0x3f80000003097423 */ /* 0x001fc80000000108 */
[----:B------:R-:W-:-:S04]  /*0130*/  FFMA R9, R8, R9, R8 ;  /* 0x0000000908097223 */ /* 0x000fc80000000008 */
[----:B------:R-:W-:-:S04]  /*0140*/  FFMA R8, R0, R9, RZ ;  /* 0x0000000900087223 */ /* 0x000fc800000000ff */
[----:B------:R-:W-:-:S04]  /*0150*/  FFMA R10, -R3, R8, R0 ;  /* 0x00000008030a7223 */ /* 0x000fc80000000100 */
[----:B------:R-:W-:Y:S01]  /*0160*/  FFMA R9, R9, R10, R8 ;  /* 0x0000000a09097223 */ /* 0x000fe20000000008 */
[----:B-1----:R-:W-:Y:S06]  /*0170*/  @!P0 BRA `(.L_x_1) ;  /* 0x00000000000c8947 */ /* 0x002fec0003800000 */
[----:B------:R-:W-:-:S07]  /*0180*/  MOV R4, 0x1a0 ;  /* 0x000001a000047802 */ /* 0x000fce0000000f00 */
[----:B------:R-:W-:Y:S05]  /*0190*/  CALL.REL.NOINC `($__internal_0_$__cuda_sm3x_div_rn_noftz_f32_slowpath) ;  /* 0x0000000000187944 */ /* 0x000fea0003c00000 */
[----:B------:R-:W-:-:S07]  /*01a0*/  IMAD.MOV.U32 R9, RZ, RZ, R0 ;  /* 0x000000ffff097224 */ /* 0x000fce00078e0000 */
.L_x_1:
[----:B------:R-:W-:Y:S05]  /*01b0*/  BSYNC.RECONVERGENT B0 ;  /* 0x0000000000007941 */ /* 0x000fea0003800200 */
.L_x_0:
[----:B------:R-:W0:Y:S02]  /*01c0*/  LDC.64 R4, c[0x0][0x390] ;  /* 0x0000e400ff047b82 */ /* 0x000e240000000a00 */
[----:B0-----:R-:W-:-:S05]  /*01d0*/  IMAD.WIDE R2, R2, 0x4, R4 ;  /* 0x0000000402027825 */ /* 0x001fca00078e0204 */
[----:B------:R-:W-:Y:S01]  /*01e0*/  STG.E desc[UR4][R2.64], R9 ;  /* 0x0000000902007986 */ /* 0x000fe2000c101904 */
[----:B------:R-:W-:Y:S05]  /*01f0*/  EXIT ;  /* 0x000000000000794d */ /* 0x000fea0003800000 */
        .weak           $__internal_0_$__cuda_sm3x_div_rn_noftz_f32_slowpath
        .type           $__internal_0_$__cuda_sm3x_div_rn_noftz_f32_slowpath,@function
        .size           $__internal_0_$__cuda_sm3x_div_rn_noftz_f32_slowpath,(.L_x_17 - $__internal_0_$__cuda_sm3x_div_rn_noftz_f32_slowpath)
$__internal_0_$__cuda_sm3x_div_rn_noftz_f32_slowpath:
[--C-:B------:R-:W-:Y:S01]  /*0200*/  SHF.R.U32.HI R6, RZ, 0x17, R3.reuse ;  /* 0x00000017ff067819 */ /* 0x100fe20000011603 */
[----:B------:R-:W-:Y:S01]  /*0210*/  BSSY.RECONVERGENT B1, `(.L_x_2) ;  /* 0x0000064000017945 */ /* 0x000fe20003800200 */
[--C-:B------:R-:W-:Y:S01]  /*0220*/  SHF.R.U32.HI R5, RZ, 0x17, R0.reuse ;  /* 0x00000017ff057819 */ /* 0x100fe20000011600 */
[----:B------:R-:W-:Y:S01]  /*0230*/  IMAD.MOV.U32 R7, RZ, RZ, R0 ;  /* 0x000000ffff077224 */ /* 0x000fe200078e0000 */
[----:B------:R-:W-:Y:S01]  /*0240*/  LOP3.LUT R6, R6, 0xff, RZ, 0xc0, !PT ;  /* 0x000000ff06067812 */ /* 0x000fe200078ec0ff */
[----:B------:R-:W-:Y:S01]  /*0250*/  IMAD.MOV.U32 R8, RZ, RZ, R3 ;  /* 0x000000ffff087224 */ /* 0x000fe200078e0003 */
[----:B------:R-:W-:-:S03]  /*0260*/  LOP3.LUT R5, R5, 0xff, RZ, 0xc0, !PT ;  /* 0x000000ff05057812 */ /* 0x000fc600078ec0ff */
[----:B------:R-:W-:Y:S02]  /*0270*/  VIADD R11, R6, 0xffffffff ;  /* 0xffffffff060b7836 */ /* 0x000fe40000000000 */
[----:B------:R-:W-:-:S03]  /*0280*/  VIADD R10, R5, 0xffffffff ;  /* 0xffffffff050a7836 */ /* 0x000fc60000000000 */
[----:B------:R-:W-:-:S04]  /*0290*/  ISETP.GT.U32.AND P0, PT, R11, 0xfd, PT ;  /* 0x000000fd0b00780c */ /* 0x000fc80003f04070 */
[----:B------:R-:W-:-:S13]  /*02a0*/  ISETP.GT.U32.OR P0, PT, R10, 0xfd, P0 ;  /* 0x000000fd0a00780c */ /* 0x000fda0000704470 */
[----:B------:R-:W-:Y:S01]  /*02b0*/  @!P0 IMAD.MOV.U32 R9, RZ, RZ, RZ ;  /* 0x000000ffff098224 */ /* 0x000fe200078e00ff */
[----:B------:R-:W-:Y:S06]  /*02c0*/  @!P0 BRA `(.L_x_3) ;  /* 0x00000000005c8947 */ /* 0x000fec0003800000 */
[----:B------:R-:W-:Y:S02]  /*02d0*/  FSETP.GTU.FTZ.AND P0, PT, |R0|, +INF , PT ;  /* 0x7f8000000000780b */ /* 0x000fe40003f1c200 */
[----:B------:R-:W-:-:S04]  /*02e0*/  FSETP.GTU.FTZ.AND P1, PT, |R3|, +INF , PT ;  /* 0x7f8000000300780b */ /* 0x000fc80003f3c200 */
[----:B------:R-:W-:-:S13]  /*02f0*/  PLOP3.LUT P0, PT, P0, P1, PT, 0xf8, 0x8f ;  /* 0x00000000008f781c */ /* 0x000fda0000703f70 */
[----:B------:R-:W-:Y:S05]  /*0300*/  @P0 BRA `(.L_x_4) ;  /* 0x00000004004c0947 */ /* 0x000fea0003800000 */
[----:B------:R-:W-:-:S13]  /*0310*/  LOP3.LUT P0, RZ, R8, 0x7fffffff, R7, 0xc8, !PT ;  /* 0x7fffffff08ff7812 */ /* 0x000fda000780c807 */
[----:B------:R-:W-:Y:S05]  /*0320*/  @!P0 BRA `(.L_x_5) ;  /* 0x00000004003c8947 */ /* 0x000fea0003800000 */
[C---:B------:R-:W-:Y:S02]  /*0330*/  FSETP.NEU.FTZ.AND P2, PT, |R0|.reuse, +INF , PT ;  /* 0x7f8000000000780b */ /* 0x040fe40003f5d200 */
[----:B------:R-:W-:Y:S02]  /*0340*/  FSETP.NEU.FTZ.AND P1, PT, |R3|, +INF , PT ;  /* 0x7f8000000300780b */ /* 0x000fe40003f3d200 */
[----:B------:R-:W-:-:S11]  /*0350*/  FSETP.NEU.FTZ.AND P0, PT, |R0|, +INF , PT ;  /* 0x7f8000000000780b */ /* 0x000fd60003f1d200 */
[----:B------:R-:W-:Y:S05]  /*0360*/  @!P1 BRA !P2, `(.L_x_5) ;  /* 0x00000004002c9947 */ /* 0x000fea0005000000 */
[----:B------:R-:W-:-:S04]  /*0370*/  LOP3.LUT P2, RZ, R7, 0x7fffffff, RZ, 0xc0, !PT ;  /* 0x7fffffff07ff7812 */ /* 0x000fc8000784c0ff */
[----:B------:R-:W-:-:S13]  /*0380*/  PLOP3.LUT P1, PT, P1, P2, PT, 0x2f, 0xf2 ;  /* 0x0000000000f2781c */ /* 0x000fda0000f24577 */
[----:B------:R-:W-:Y:S05]  /*0390*/  @P1 BRA `(.L_x_6) ;  /* 0x0000000400181947 */ /* 0x000fea0003800000 */
[----:B------:R-:W-:-:S04]  /*03a0*/  LOP3.LUT P1, RZ, R8, 0x7fffffff, RZ, 0xc0, !PT ;  /* 0x7fffffff08ff7812 */ /* 0x000fc8000782c0ff */
[----:B------:R-:W-:-:S13]  /*03b0*/  PLOP3.LUT P0, PT, P0, P1, PT, 0x2f, 0xf2 ;  /* 0x0000000000f2781c */ /* 0x000fda0000702577 */
[----:B------:R-:W-:Y:S05]  /*03c0*/  @P0 BRA `(.L_x_7) ;  /* 0x0000000400000947 */ /* 0x000fea0003800000 */
[----:B------:R-:W-:Y:S02]  /*03d0*/  ISETP.GE.AND P0, PT, R10, RZ, PT ;  /* 0x000000ff0a00720c */ /* 0x000fe40003f06270 */
[----:B------:R-:W-:-:S11]  /*03e0*/  ISETP.GE.AND P1, PT, R11, RZ, PT ;  /* 0x000000ff0b00720c */ /* 0x000fd60003f26270 */
[----:B------:R-:W-:Y:S02]  /*03f0*/  @P0 IMAD.MOV.U32 R9, RZ, RZ, RZ ;  /* 0x000000ffff090224 */ /* 0x000fe400078e00ff */
[----:B------:R-:W-:Y:S01]  /*0400*/  @!P0 FFMA R7, R0, 1.84467440737095516160e+19, RZ ;  /* 0x5f80000000078823 */ /* 0x000fe200000000ff */
[----:B------:R-:W-:Y:S02]  /*0410*/  @!P0 IMAD.MOV.U32 R9, RZ, RZ, -0x40 ;  /* 0xffffffc0ff098424 */ /* 0x000fe400078e00ff */
[----:B------:R-:W-:Y:S02]  /*0420*/  @!P1 FFMA R8, R3, 1.84467440737095516160e+19, RZ ;  /* 0x5f80000003089823 */ /* 0x000fe400000000ff */
[----:B------:R-:W-:-:S07]  /*0430*/  @!P1 VIADD R9, R9, 0x40 ;  /* 0x0000004009099836 */ /* 0x000fce0000000000 */
.L_x_3:
[----:B------:R-:W-:Y:S01]  /*0440*/  LEA R3, R6, 0xc0800000, 0x17 ;  /* 0xc080000006037811 */ /* 0x000fe200078eb8ff */
[----:B------:R-:W-:Y:S01]  /*0450*/  VIADD R5, R5, 0xffffff81 ;  /* 0xffffff8105057836 */ /* 0x000fe20000000000 */
[----:B------:R-:W-:Y:S03]  /*0460*/  BSSY.RECONVERGENT B2, `(.L_x_8) ;  /* 0x0000035000027945 */ /* 0x000fe60003800200 */
[----:B------:R-:W-:Y:S01]  /*0470*/  IMAD.IADD R3, R8, 0x1, -R3 ;  /* 0x0000000108037824 */ /* 0x000fe200078e0a03 */
[C---:B------:R-:W-:Y:S01]  /*0480*/  IADD3 R6, PT, PT, R5.reuse, 0x7f, -R6 ;  /* 0x0000007f05067810 */ /* 0x040fe20007ffe806 */
[----:B------:R-:W-:Y:S02]  /*0490*/  IMAD R0, R5, -0x800000, R7 ;  /* 0xff80000005007824 */ /* 0x000fe400078e0207 */
[----:B------:R-:W0:Y:S01]  /*04a0*/  MUFU.RCP R8, R3 ;  /* 0x0000000300087308 */ /* 0x000e220000001000 */
[----:B------:R-:W-:Y:S01]  /*04b0*/  FADD.FTZ R11, -R3, -RZ ;  /* 0x800000ff030b7221 */ /* 0x000fe20000010100 */
[----:B------:R-:W-:-:S03]  /*04c0*/  IMAD.IADD R6, R6, 0x1, R9 ;  /* 0x0000000106067824 */ /* 0x000fc600078e0209 */
[----:B0-----:R-:W-:-:S04]  /*04d0*/  FFMA R13, R8, R11, 1 ;  /* 0x3f800000080d7423 */ /* 0x001fc8000000000b */
[----:B------:R-:W-:-:S04]  /*04e0*/  FFMA R10, R8, R13, R8 ;  /* 0x0000000d080a7223 */ /* 0x000fc80000000008 */
[----:B------:R-:W-:-:S04]  /*04f0*/  FFMA R7, R0, R10, RZ ;  /* 0x0000000a00077223 */ /* 0x000fc800000000ff */
[----:B------:R-:W-:-:S04]  /*0500*/  FFMA R8, R11, R7, R0 ;  /* 0x000000070b087223 */ /* 0x000fc80000000000 */
[----:B------:R-:W-:-:S04]  /*0510*/  FFMA R7, R10, R8, R7 ;  /* 0x000000080a077223 */ /* 0x000fc80000000007 */
[----:B------:R-:W-:-:S04]  /*0520*/  FFMA R8, R11, R7, R0 ;  /* 0x000000070b087223 */ /* 0x000fc80000000000 */
[----:B------:R-:W-:-:S05]  /*0530*/  FFMA R0, R10, R8, R7 ;  /* 0x000000080a007223 */ /* 0x000fca0000000007 */
[----:B------:R-:W-:-:S04]  /*0540*/  SHF.R.U32.HI R3, RZ, 0x17, R0 ;  /* 0x00000017ff037819 */ /* 0x000fc80000011600 */
[----:B------:R-:W-:-:S05]  /*0550*/  LOP3.LUT R3, R3, 0xff, RZ, 0xc0, !PT ;  /* 0x000000ff03037812 */ /* 0x000fca00078ec0ff */
[----:B------:R-:W-:-:S04]  /*0560*/  IMAD.IADD R9, R3, 0x1, R6 ;  /* 0x0000000103097824 */ /* 0x000fc800078e0206 */
[----:B------:R-:W-:-:S05]  /*0570*/  VIADD R3, R9, 0xffffffff ;  /* 0xffffffff09037836 */ /* 0x000fca0000000000 */
[----:B------:R-:W-:-:S13]  /*0580*/  ISETP.GE.U32.AND P0, PT, R3, 0xfe, PT ;  /* 0x000000fe0300780c */ /* 0x000fda0003f06070 */
[----:B------:R-:W-:Y:S05]  /*0590*/  @!P0 BRA `(.L_x_9) ;  /* 0x0000000000808947 */ /* 0x000fea0003800000 */
[----:B------:R-:W-:-:S13]  /*05a0*/  ISETP.GT.AND P0, PT, R9, 0xfe, PT ;  /* 0x000000fe0900780c */ /* 0x000fda0003f04270 */
[----:B------:R-:W-:Y:S05]  /*05b0*/  @P0 BRA `(.L_x_10) ;  /* 0x00000000006c0947 */ /* 0x000fea0003800000 */
[----:B------:R-:W-:-:S13]  /*05c0*/  ISETP.GE.AND P0, PT, R9, 0x1, PT ;  /* 0x000000010900780c */ /* 0x000fda0003f06270 */
[----:B------:R-:W-:Y:S05]  /*05d0*/  @P0 BRA `(.L_x_11) ;  /* 0x0000000000740947 */ /* 0x000fea0003800000 */
[----:B------:R-:W-:Y:S02]  /*05e0*/  ISETP.GE.AND P0, PT, R9, -0x18, PT ;  /* 0xffffffe80900780c */ /* 0x000fe40003f06270 */
[----:B------:R-:W-:-:S11]  /*05f0*/  LOP3.LUT R0, R0, 0x80000000, RZ, 0xc0, !PT ;  /* 0x8000000000007812 */ /* 0x000fd600078ec0ff */
[----:B------:R-:W-:Y:S05]  /*0600*/  @!P0 BRA `(.L_x_11) ;  /* 0x0000000000688947 */ /* 0x000fea0003800000 */
[CCC-:B------:R-:W-:Y:S01]  /*0610*/  FFMA.RZ R3, R10.reuse, R8.reuse, R7.reuse ;  /* 0x000000080a037223 */ /* 0x1c0fe2000000c007 */
[CCC-:B------:R-:W-:Y:S01]  /*0620*/  FFMA.RM R6, R10.reuse, R8.reuse, R7.reuse ;  /* 0x000000080a067223 */ /* 0x1c0fe20000004007 */
[C---:B------:R-:W-:Y:S02]  /*0630*/  ISETP.NE.AND P2, PT, R9.reuse, RZ, PT ;  /* 0x000000ff0900720c */ /* 0x040fe40003f45270 */
[----:B------:R-:W-:Y:S02]  /*0640*/  ISETP.NE.AND P1, PT, R9, RZ, PT ;  /* 0x000000ff0900720c */ /* 0x000fe40003f25270 */
[----:B------:R-:W-:Y:S01]  /*0650*/  LOP3.LUT R5, R3, 0x7fffff, RZ, 0xc0, !PT ;  /* 0x007fffff03057812 */ /* 0x000fe200078ec0ff */
[----:B------:R-:W-:Y:S01]  /*0660*/  FFMA.RP R3, R10, R8, R7 ;  /* 0x000000080a037223 */ /* 0x000fe20000008007 */
[----:B------:R-:W-:Y:S02]  /*0670*/  VIADD R8, R9, 0x20 ;  /* 0x0000002009087836 */ /* 0x000fe40000000000 */
[----:B------:R-:W-:Y:S01]  /*0680*/  LOP3.LUT R5, R5, 0x800000, RZ, 0xfc, !PT ;  /* 0x0080000005057812 */ /* 0x000fe200078efcff */
[----:B------:R-:W-:Y:S01]  /*0690*/  IMAD.MOV R7, RZ, RZ, -R9 ;  /* 0x000000ffff077224 */ /* 0x000fe200078e0a09 */
[----:B------:R-:W-:-:S02]  /*06a0*/  FSETP.NEU.FTZ.AND P0, PT, R3, R6, PT ;  /* 0x000000060300720b */ /* 0x000fc40003f1d000 */
[----:B------:R-:W-:Y:S02]  /*06b0*/  SHF.L.U32 R8, R5, R8, RZ ;  /* 0x0000000805087219 */ /* 0x000fe400000006ff */
[----:B------:R-:W-:Y:S02]  /*06c0*/  SEL R6, R7, RZ, P2 ;  /* 0x000000ff07067207 */ /* 0x000fe40001000000 */
[----:B------:R-:W-:Y:S02]  /*06d0*/  ISETP.NE.AND P1, PT, R8, RZ, P1 ;  /* 0x000000ff0800720c */ /* 0x000fe40000f25270 */
[----:B------:R-:W-:Y:S02]  /*06e0*/  SHF.R.U32.HI R6, RZ, R6, R5 ;  /* 0x00000006ff067219 */ /* 0x000fe40000011605 */
[----:B------:R-:W-:Y:S02]  /*06f0*/  PLOP3.LUT P0, PT, P0, P1, PT, 0xf8, 0x8f ;  /* 0x00000000008f781c */ /* 0x000fe40000703f70 */
[----:B------:R-:W-:-:S02]  /*0700*/  SHF.R.U32.HI R8, RZ, 0x1, R6 ;  /* 0x00000001ff087819 */ /* 0x000fc40000011606 */
[----:B------:R-:W-:-:S04]  /*0710*/  SEL R3, RZ, 0x1, !P0 ;  /* 0x00000001ff037807 */ /* 0x000fc80004000000 */
[----:B------:R-:W-:-:S04]  /*0720*/  LOP3.LUT R3, R3, 0x1, R8, 0xf8, !PT ;  /* 0x0000000103037812 */ /* 0x000fc800078ef808 */
[----:B------:R-:W-:-:S05]  /*0730*/  LOP3.LUT R3, R3, R6, RZ, 0xc0, !PT ;  /* 0x0000000603037212 */ /* 0x000fca00078ec0ff */
[----:B------:R-:W-:-:S05]  /*0740*/  IMAD.IADD R3, R8, 0x1, R3 ;  /* 0x0000000108037824 */ /* 0x000fca00078e0203 */
[----:B------:R-:W-:Y:S01]  /*0750*/  LOP3.LUT R0, R3, R0, RZ, 0xfc, !PT ;  /* 0x0000000003007212 */ /* 0x000fe200078efcff */
[----:B------:R-:W-:Y:S06]  /*0760*/  BRA `(.L_x_11) ;  /* 0x0000000000107947 */ /* 0x000fec0003800000 */
.L_x_10:
[----:B------:R-:W-:-:S04]  /*0770*/  LOP3.LUT R0, R0, 0x80000000, RZ, 0xc0, !PT ;  /* 0x8000000000007812 */ /* 0x000fc800078ec0ff */
[----:B------:R-:W-:Y:S01]  /*0780*/  LOP3.LUT R0, R0, 0x7f800000, RZ, 0xfc, !PT ;  /* 0x7f80000000007812 */ /* 0x000fe200078efcff */
[----:B------:R-:W-:Y:S06]  /*0790*/  BRA `(.L_x_11) ;  /* 0x0000000000047947 */ /* 0x000fec0003800000 */
.L_x_9:
[----:B------:R-:W-:-:S07]  /*07a0*/  IMAD R0, R6, 0x800000, R0 ;  /* 0x0080000006007824 */ /* 0x000fce00078e0200 */
.L_x_11:
[----:B------:R-:W-:Y:S05]  /*07b0*/  BSYNC.RECONVERGENT B2 ;  /* 0x0000000000027941 */ /* 0x000fea0003800200 */
.L_x_8:
[----:B------:R-:W-:Y:S05]  /*07c0*/  BRA `(.L_x_12) ;  /* 0x0000000000207947 */ /* 0x000fea0003800000 */
.L_x_7:
[----:B------:R-:W-:-:S04]  /*07d0*/  LOP3.LUT R0, R8, 0x80000000, R7, 0x48, !PT ;  /* 0x8000000008007812 */ /* 0x000fc800078e4807 */
[----:B------:R-:W-:Y:S01]  /*07e0*/  LOP3.LUT R0, R0, 0x7f800000, RZ, 0xfc, !PT ;  /* 0x7f80000000007812 */ /* 0x000fe200078efcff */
[----:B------:R-:W-:Y:S06]  /*07f0*/  BRA `(.L_x_12) ;  /* 0x0000000000147947 */ /* 0x000fec0003800000 */
.L_x_6:
[----:B------:R-:W-:Y:S01]  /*0800*/  LOP3.LUT R0, R8, 0x80000000, R7, 0x48, !PT ;  /* 0x8000000008007812 */ /* 0x000fe200078e4807 */
[----:B------:R-:W-:Y:S06]  /*0810*/  BRA `(.L_x_12) ;  /* 0x00000000000c7947 */ /* 0x000fec0003800000 */
.L_x_5:
[----:B------:R-:W0:Y:S01]  /*0820*/  MUFU.RSQ R0, -QNAN ;  /* 0xffc0000000007908 */ /* 0x000e220000001400 */
[----:B------:R-:W-:Y:S05]  /*0830*/  BRA `(.L_x_12) ;  /* 0x0000000000047947 */ /* 0x000fea0003800000 */
.L_x_4:
[----:B------:R-:W-:-:S07]  /*0840*/  FADD.FTZ R0, R0, R3 ;  /* 0x0000000300007221 */ /* 0x000fce0000010000 */
.L_x_12:
[----:B------:R-:W-:Y:S05]  /*0850*/  BSYNC.RECONVERGENT B1 ;  /* 0x0000000000017941 */ /* 0x000fea0003800200 */
.L_x_2:
[----:B------:R-:W-:-:S04]  /*0860*/  IMAD.MOV.U32 R5, RZ, RZ, 0x0 ;  /* 0x00000000ff057424 */ /* 0x000fc800078e00ff */
[----:B0-----:R-:W-:Y:S05]  /*0870*/  RET.REL.NODEC R4 `(_Z12devideKernelPfS_S_i) ;  /* 0xfffffff404e07950 */ /* 0x001fea0003c3ffff */
.L_x_13:
[----:B------:R-:W-:-:S00]  /*0880*/  BRA `(.L_x_13) ;  /* 0xfffffffc00fc7947 */ /* 0x000fc0000383ffff */
[----:B------:R-:W-:-:S00]  /*0890*/  NOP ;  /* 0x0000000000007918 */ /* 0x000fc00000000000 */
        /* <DEDUP_REMOVED lines=14> */
.L_x_17:


//--------------------- .text._Z9subKernelPfS_S_i --------------------------
	.section	.text._Z9subKernelPfS_S_i,"ax",@progbits
	.align	128
        .global         _Z9subKernelPfS_S_i
        .type           _Z9subKernelPfS_S_i,@function
        .size           _Z9subKernelPfS_S_i,(.L_x_19 - _Z9subKernelPfS_S_i)
        .other          _Z9subKernelPfS_S_i,@"STO_CUDA_ENTRY STV_DEFAULT"
_Z9subKernelPfS_S_i:
.text._Z9subKernelPfS_S_i:
        /* <DEDUP_REMOVED lines=10> */
[----:B------:R-:W2:Y:S08]  /*00a0*/  LDC.64 R4, c[0x0][0x388] ;  /* 0x0000e200ff047b82 */ /* 0x000eb00000000a00 */
[----:B------:R-:W3:Y:S01]  /*00b0*/  LDC.64 R6, c[0x0][0x390] ;  /* 0x0000e400ff067b82 */ /* 0x000ee20000000a00 */
[----:B0-----:R-:W-:-:S06]  /*00c0*/  IMAD.WIDE R2, R9, 0x4, R2 ;  /* 0x0000000409027825 */ /* 0x001fcc00078e0202 */
[----:B-1----:R-:W4:Y:S01]  /*00d0*/  LDG.E R2, desc[UR4][R2.64] ;  /* 0x0000000402027981 */ /* 0x002f22000c1e1900 */
[----:B--2---:R-:W-:-:S06]  /*00e0*/  IMAD.WIDE R4, R9, 0x4, R4 ;  /* 0x0000000409047825 */ /* 0x004fcc00078e0204 */
[----:B------:R-:W4:Y:S01]  /*00f0*/  LDG.E R5, desc[UR4][R4.64] ;  /* 0x0000000404057981 */ /* 0x000f22000c1e1900 */
[----:B---3--:R-:W-:-:S04]  /*0100*/  IMAD.WIDE R6, R9, 0x4, R6 ;  /* 0x0000000409067825 */ /* 0x008fc800078e0206 */
[----:B----4-:R-:W-:-:S05]  /*0110*/  FADD R9, R2, -R5 ;  /* 0x8000000502097221 */ /* 0x010fca0000000000 */
[----:B------:R-:W-:Y:S01]  /*0120*/  STG.E desc[UR4][R6.64], R9 ;  /* 0x0000000906007986 */ /* 0x000fe2000c101904 */
[----:B------:R-:W-:Y:S05]  /*0130*/  EXIT ;  /* 0x000000000000794d */ /* 0x000fea0003800000 */
.L_x_14:
        /* <DEDUP_REMOVED lines=12> */
.L_x_19:


//--------------------- .text._Z9addKernelPfS_S_i --------------------------
	.section	.text._Z9addKernelPfS_S_i,"ax",@progbits
	.align	128
        .global         _Z9addKernelPfS_S_i
        .type           _Z9addKernelPfS_S_i,@function
        .size           _Z9addKernelPfS_S_i,(.L_x_20 - _Z9addKernelPfS_S_i)
        .other          _Z9addKernelPfS_S_i,@"STO_CUDA_ENTRY STV_DEFAULT"
_Z9addKernelPfS_S_i:
.text._Z9addKernelPfS_S_i:
        /* <DEDUP_REMOVED lines=17> */
[----:B----4-:R-:W-:-:S05]  /*0110*/  FADD R9, R2, R5 ;  /* 0x0000000502097221 */ /* 0x010fca0000000000 */
[----:B------:R-:W-:Y:S01]  /*0120*/  STG.E desc[UR4][R6.64], R9 ;  /* 0x0000000906007986 */ /* 0x000fe2000c101904 */
[----:B------:R-:W-:Y:S05]  /*0130*/  EXIT ;  /* 0x000000000000794d */ /* 0x000fea0003800000 */
.L_x_15:
        /* <DEDUP_REMOVED lines=12> */
.L_x_20:


//--------------------- .text._Z14multiplyKernelPfS_S_i --------------------------
	.section	.text._Z14multiplyKernelPfS_S_i,"ax",@progbits
	.align	128
        .global         _Z14multiplyKernelPfS_S_i
        .type           _Z14multiplyKernelPfS_S_i,@function
        .size           _Z14multiplyKernelPfS_S_i,(.L_x_21 - _Z14multiplyKernelPfS_S_i)
        .other          _Z14multiplyKernelPfS_S_i,@"STO_CUDA_ENTRY STV_DEFAULT"
_Z14multiplyKernelPfS_S_i:
.text._Z14multiplyKernelPfS_S_i:
        /* <DEDUP_REMOVED lines=17> */
[----:B----4-:R-:W-:-:S05]  /*0110*/  FMUL R9, R2, R5 ;  /* 0x0000000502097220 */ /* 0x010fca0000400000 */
[----:B------:R-:W-:Y:S01]  /*0120*/  STG.E desc[UR4][R6.64], R9 ;  /* 0x0000000906007986 */ /* 0x000fe2000c101904 */
[----:B------:R-:W-:Y:S05]  /*0130*/  EXIT ;  /* 0x000000000000794d */ /* 0x000fea0003800000 */
.L_x_16:
        /* <DEDUP_REMOVED lines=12> */
.L_x_21:


//--------------------- .nv.shared.reserved.0     --------------------------
	.section	.nv.shared.reserved.0,"aw",@nobits
	.weak		__nv_reservedSMEM_offset_0_alias
	.size		__nv_reservedSMEM_offset_0_alias, 0, 64
	.other		__nv_reservedSMEM_offset_0_alias,@"STO_CUDA_RESERVED_SHARED STV_DEFAULT"
__nv_reservedSMEM_offset_0_alias:
	.zero		0
	.zero		64


//--------------------- .nv.constant0._Z12devideKernelPfS_S_i --------------------------
	.section	.nv.constant0._Z12devideKernelPfS_S_i,"a",@progbits
	.sectionflags	@""
	.align	4
.nv.constant0._Z12devideKernelPfS_S_i:
	.zero		924


//--------------------- .nv.constant0._Z9subKernelPfS_S_i --------------------------
	.section	.nv.constant0._Z9subKernelPfS_S_i,"a",@progbits
	.sectionflags	@""
	.align	4
.nv.constant0._Z9subKernelPfS_S_i:
	.zero		924


//--------------------- .nv.constant0._Z9addKernelPfS_S_i --------------------------
	.section	.nv.constant0._Z9addKernelPfS_S_i,"a",@progbits
	.sectionflags	@""
	.align	4
.nv.constant0._Z9addKernelPfS_S_i:
	.zero		924


//--------------------- .nv.constant0._Z14multiplyKernelPfS_S_i --------------------------
	.section	.nv.constant0._Z14multiplyKernelPfS_S_i,"a",@progbits
	.sectionflags	@""
	.align	4
.nv.constant0._Z14multiplyKernelPfS_S_i:
	.zero		924


//--------------------- SYMBOLS --------------------------

	.type		.nv.reservedSmem.offset0,@object
	.size		.nv.reservedSmem.offset0,0x4
